//
// Generated by NVIDIA NVVM Compiler
//
// Compiler Build ID: CL-36424714
// Cuda compilation tools, release 13.0, V13.0.88
// Based on NVVM 20.0.0
//

.version 9.0
.target sm_100
.address_size 64

	// .globl	_Z22matrix_multiply_kernelPtS_PjS0_S_S_S0_Pbii
// _ZZ22matrix_multiply_kernelPtS_PjS0_S_S_S0_PbiiE4temp has been demoted

.visible .entry _Z22matrix_multiply_kernelPtS_PjS0_S_S_S0_Pbii(
	.param .u64 .ptr .align 1 _Z22matrix_multiply_kernelPtS_PjS0_S_S_S0_Pbii_param_0,
	.param .u64 .ptr .align 1 _Z22matrix_multiply_kernelPtS_PjS0_S_S_S0_Pbii_param_1,
	.param .u64 .ptr .align 1 _Z22matrix_multiply_kernelPtS_PjS0_S_S_S0_Pbii_param_2,
	.param .u64 .ptr .align 1 _Z22matrix_multiply_kernelPtS_PjS0_S_S_S0_Pbii_param_3,
	.param .u64 .ptr .align 1 _Z22matrix_multiply_kernelPtS_PjS0_S_S_S0_Pbii_param_4,
	.param .u64 .ptr .align 1 _Z22matrix_multiply_kernelPtS_PjS0_S_S_S0_Pbii_param_5,
	.param .u64 .ptr .align 1 _Z22matrix_multiply_kernelPtS_PjS0_S_S_S0_Pbii_param_6,
	.param .u64 .ptr .align 1 _Z22matrix_multiply_kernelPtS_PjS0_S_S_S0_Pbii_param_7,
	.param .u32 _Z22matrix_multiply_kernelPtS_PjS0_S_S_S0_Pbii_param_8,
	.param .u32 _Z22matrix_multiply_kernelPtS_PjS0_S_S_S0_Pbii_param_9
)
{
	.reg .pred 	%p<24>;
	.reg .b16 	%rs<6>;
	.reg .b32 	%r<119>;
	.reg .b64 	%rd<121>;
	// demoted variable
	.shared .align 8 .b8 _ZZ22matrix_multiply_kernelPtS_PjS0_S_S_S0_PbiiE4temp[1024];
	ld.param.u64 	%rd18, [_Z22matrix_multiply_kernelPtS_PjS0_S_S_S0_Pbii_param_0];
	ld.param.u64 	%rd19, [_Z22matrix_multiply_kernelPtS_PjS0_S_S_S0_Pbii_param_1];
	ld.param.u64 	%rd20, [_Z22matrix_multiply_kernelPtS_PjS0_S_S_S0_Pbii_param_2];
	ld.param.u64 	%rd21, [_Z22matrix_multiply_kernelPtS_PjS0_S_S_S0_Pbii_param_3];
	ld.param.u64 	%rd22, [_Z22matrix_multiply_kernelPtS_PjS0_S_S_S0_Pbii_param_4];
	ld.param.u64 	%rd23, [_Z22matrix_multiply_kernelPtS_PjS0_S_S_S0_Pbii_param_5];
	ld.param.u64 	%rd17, [_Z22matrix_multiply_kernelPtS_PjS0_S_S_S0_Pbii_param_7];
	ld.param.u32 	%r35, [_Z22matrix_multiply_kernelPtS_PjS0_S_S_S0_Pbii_param_8];
	ld.param.u32 	%r36, [_Z22matrix_multiply_kernelPtS_PjS0_S_S_S0_Pbii_param_9];
	cvta.to.global.u64 	%rd1, %rd19;
	cvta.to.global.u64 	%rd2, %rd18;
	cvta.to.global.u64 	%rd3, %rd23;
	cvta.to.global.u64 	%rd4, %rd22;
	cvta.to.global.u64 	%rd24, %rd21;
	cvta.to.global.u64 	%rd25, %rd20;
	mov.u32 	%r1, %tid.x;
	mov.u32 	%r2, %tid.y;
	rem.u32 	%r3, %r2, %r36;
	mov.u32 	%r37, %ctaid.x;
	cvt.u64.u32 	%rd26, %r37;
	mov.u32 	%r38, %ctaid.y;
	cvt.u64.u32 	%rd27, %r38;
	shl.b64 	%rd28, %rd27, 48;
	shr.s64 	%rd29, %rd28, 46;
	add.s64 	%rd30, %rd25, %rd29;
	ld.global.u32 	%r115, [%rd30];
	cvt.s32.s16 	%r5, %r38;
	mul.wide.s32 	%rd31, %r5, 4;
	add.s64 	%rd32, %rd25, %rd31;
	ld.global.u32 	%r108, [%rd32+4];
	shl.b64 	%rd33, %rd26, 48;
	shr.s64 	%rd34, %rd33, 46;
	add.s64 	%rd35, %rd24, %rd34;
	ld.global.u32 	%r109, [%rd35];
	cvt.s32.s16 	%r8, %r37;
	mul.wide.s32 	%rd36, %r8, 4;
	add.s64 	%rd37, %rd24, %rd36;
	ld.global.u32 	%r110, [%rd37+4];
	sub.s32 	%r39, %r108, %r115;
	sub.s32 	%r40, %r110, %r109;
	setp.ge.u32 	%p1, %r39, %r40;
	@%p1 bra 	$L__BB0_4;
	setp.gt.u32 	%p3, %r36, %r2;
	@%p3 bra 	$L__BB0_3;
	add.s32 	%r43, %r108, %r115;
	shr.u32 	%r115, %r43, 1;
	bra.uni 	$L__BB0_7;
$L__BB0_3:
	add.s32 	%r44, %r108, %r115;
	shr.u32 	%r108, %r44, 1;
	bra.uni 	$L__BB0_7;
$L__BB0_4:
	setp.gt.u32 	%p2, %r36, %r2;
	@%p2 bra 	$L__BB0_6;
	add.s32 	%r41, %r110, %r109;
	shr.u32 	%r109, %r41, 1;
	bra.uni 	$L__BB0_7;
$L__BB0_6:
	add.s32 	%r42, %r110, %r109;
	shr.u32 	%r110, %r42, 1;
$L__BB0_7:
	mul.lo.s32 	%r18, %r36, %r36;
	setp.eq.s32 	%p4, %r36, 8;
	@%p4 bra 	$L__BB0_12;
	mov.b64 	%rd117, 0;
$L__BB0_9:
	setp.ge.u32 	%p5, %r115, %r108;
	setp.ge.u32 	%p6, %r109, %r110;
	or.pred  	%p7, %p5, %p6;
	mov.u64 	%rd119, %rd117;
	@%p7 bra 	$L__BB0_20;
	mul.wide.u32 	%rd39, %r115, 2;
	add.s64 	%rd40, %rd4, %rd39;
	ld.global.u16 	%rs3, [%rd40];
	mul.wide.u32 	%rd41, %r109, 2;
	add.s64 	%rd42, %rd3, %rd41;
	ld.global.u16 	%rs4, [%rd42];
	setp.ne.s16 	%p8, %rs3, %rs4;
	@%p8 bra 	$L__BB0_18;
	mad.lo.s32 	%r47, %r115, %r36, %r3;
	mul.lo.s32 	%r48, %r47, %r36;
	mad.lo.s32 	%r49, %r18, %r109, %r1;
	mul.wide.u32 	%rd43, %r48, 2;
	add.s64 	%rd44, %rd2, %rd43;
	ld.global.u16 	%r50, [%rd44];
	mul.wide.u32 	%rd45, %r49, 2;
	add.s64 	%rd46, %rd1, %rd45;
	ld.global.u16 	%r51, [%rd46];
	mul.wide.u32 	%rd47, %r51, %r50;
	add.s64 	%rd48, %rd47, %rd117;
	add.s32 	%r52, %r48, 1;
	mul.wide.u32 	%rd49, %r52, 2;
	add.s64 	%rd50, %rd2, %rd49;
	ld.global.u16 	%r53, [%rd50];
	add.s32 	%r54, %r49, %r36;
	mul.wide.u32 	%rd51, %r54, 2;
	add.s64 	%rd52, %rd1, %rd51;
	ld.global.u16 	%r55, [%rd52];
	mul.wide.u32 	%rd53, %r55, %r53;
	add.s64 	%rd54, %rd48, %rd53;
	add.s32 	%r56, %r48, 2;
	mul.wide.u32 	%rd55, %r56, 2;
	add.s64 	%rd56, %rd2, %rd55;
	ld.global.u16 	%r57, [%rd56];
	add.s32 	%r58, %r54, %r36;
	mul.wide.u32 	%rd57, %r58, 2;
	add.s64 	%rd58, %rd1, %rd57;
	ld.global.u16 	%r59, [%rd58];
	mul.wide.u32 	%rd59, %r59, %r57;
	add.s64 	%rd60, %rd54, %rd59;
	add.s32 	%r60, %r48, 3;
	mul.wide.u32 	%rd61, %r60, 2;
	add.s64 	%rd62, %rd2, %rd61;
	ld.global.u16 	%r61, [%rd62];
	add.s32 	%r62, %r58, %r36;
	mul.wide.u32 	%rd63, %r62, 2;
	add.s64 	%rd64, %rd1, %rd63;
	ld.global.u16 	%r63, [%rd64];
	mul.wide.u32 	%rd65, %r63, %r61;
	add.s64 	%rd117, %rd60, %rd65;
	add.s32 	%r115, %r115, 1;
	bra.uni 	$L__BB0_19;
$L__BB0_12:
	shl.b32 	%r19, %r36, 1;
	mov.b64 	%rd115, 0;
$L__BB0_13:
	setp.ge.u32 	%p12, %r115, %r108;
	setp.ge.u32 	%p13, %r109, %r110;
	or.pred  	%p14, %p12, %p13;
	mov.u64 	%rd119, %rd115;
	@%p14 bra 	$L__BB0_20;
	mul.wide.u32 	%rd68, %r115, 2;
	add.s64 	%rd69, %rd4, %rd68;
	ld.global.u16 	%rs1, [%rd69];
	mul.wide.u32 	%rd70, %r109, 2;
	add.s64 	%rd71, %rd3, %rd70;
	ld.global.u16 	%rs2, [%rd71];
	setp.eq.s16 	%p15, %rs1, %rs2;
	@%p15 bra 	$L__BB0_16;
	setp.ge.u16 	%p16, %rs1, %rs2;
	setp.lt.u16 	%p17, %rs1, %rs2;
	selp.u32 	%r64, 1, 0, %p17;
	add.s32 	%r115, %r115, %r64;
	selp.u32 	%r65, 1, 0, %p16;
	add.s32 	%r109, %r109, %r65;
	bra.uni 	$L__BB0_17;
$L__BB0_16:
	shl.b32 	%r66, %r115, 6;
	shl.b32 	%r67, %r3, 3;
	add.s32 	%r68, %r66, %r67;
	mad.lo.s32 	%r69, %r18, %r109, %r1;
	mul.wide.u32 	%rd72, %r68, 2;
	add.s64 	%rd73, %rd2, %rd72;
	ld.global.u16 	%r70, [%rd73];
	mul.wide.u32 	%rd74, %r69, 2;
	add.s64 	%rd75, %rd1, %rd74;
	ld.global.u16 	%r71, [%rd75];
	mul.wide.u32 	%rd76, %r71, %r70;
	add.s64 	%rd77, %rd76, %rd115;
	ld.global.u16 	%r72, [%rd73+2];
	add.s32 	%r73, %r69, 8;
	mul.wide.u32 	%rd78, %r73, 2;
	add.s64 	%rd79, %rd1, %rd78;
	ld.global.u16 	%r74, [%rd79];
	mul.wide.u32 	%rd80, %r74, %r72;
	add.s64 	%rd81, %rd77, %rd80;
	ld.global.u16 	%r75, [%rd73+4];
	add.s32 	%r76, %r69, %r19;
	mul.wide.u32 	%rd82, %r76, 2;
	add.s64 	%rd83, %rd1, %rd82;
	ld.global.u16 	%r77, [%rd83];
	mul.wide.u32 	%rd84, %r77, %r75;
	add.s64 	%rd85, %rd81, %rd84;
	ld.global.u16 	%r78, [%rd73+6];
	add.s32 	%r79, %r76, 8;
	mul.wide.u32 	%rd86, %r79, 2;
	add.s64 	%rd87, %rd1, %rd86;
	ld.global.u16 	%r80, [%rd87];
	mul.wide.u32 	%rd88, %r80, %r78;
	add.s64 	%rd89, %rd85, %rd88;
	ld.global.u16 	%r81, [%rd73+8];
	add.s32 	%r82, %r69, 32;
	mul.wide.u32 	%rd90, %r82, 2;
	add.s64 	%rd91, %rd1, %rd90;
	ld.global.u16 	%r83, [%rd91];
	mul.wide.u32 	%rd92, %r83, %r81;
	add.s64 	%rd93, %rd92, %rd89;
	ld.global.u16 	%r84, [%rd73+10];
	add.s32 	%r85, %r69, 40;
	mul.wide.u32 	%rd94, %r85, 2;
	add.s64 	%rd95, %rd1, %rd94;
	ld.global.u16 	%r86, [%rd95];
	mul.wide.u32 	%rd96, %r86, %r84;
	add.s64 	%rd97, %rd93, %rd96;
	ld.global.u16 	%r87, [%rd73+12];
	add.s32 	%r88, %r69, 48;
	mul.wide.u32 	%rd98, %r88, 2;
	add.s64 	%rd99, %rd1, %rd98;
	ld.global.u16 	%r89, [%rd99];
	mul.wide.u32 	%rd100, %r89, %r87;
	add.s64 	%rd101, %rd97, %rd100;
	ld.global.u16 	%r90, [%rd73+14];
	add.s32 	%r91, %r69, 56;
	mul.wide.u32 	%rd102, %r91, 2;
	add.s64 	%rd103, %rd1, %rd102;
	ld.global.u16 	%r92, [%rd103];
	mul.wide.u32 	%rd104, %r92, %r90;
	add.s64 	%rd115, %rd101, %rd104;
	add.s32 	%r115, %r115, 1;
$L__BB0_17:
	setp.gt.u64 	%p18, %rd115, 4294967295;
	mov.b64 	%rd119, 4294967295;
	@%p18 bra 	$L__BB0_20;
	bra.uni 	$L__BB0_13;
$L__BB0_18:
	setp.ge.u16 	%p9, %rs3, %rs4;
	setp.lt.u16 	%p10, %rs3, %rs4;
	selp.u32 	%r45, 1, 0, %p10;
	add.s32 	%r115, %r115, %r45;
	selp.u32 	%r46, 1, 0, %p9;
	add.s32 	%r109, %r109, %r46;
$L__BB0_19:
	setp.lt.u64 	%p11, %rd117, 4294967296;
	mov.b64 	%rd119, 4294967295;
	@%p11 bra 	$L__BB0_9;
$L__BB0_20:
	shl.b32 	%r93, %r3, 7;
	mov.u32 	%r94, _ZZ22matrix_multiply_kernelPtS_PjS0_S_S_S0_PbiiE4temp;
	add.s32 	%r95, %r94, %r93;
	shl.b32 	%r96, %r1, 4;
	add.s32 	%r34, %r95, %r96;
	div.u32 	%r97, %r2, %r36;
	shl.b32 	%r98, %r97, 3;
	add.s32 	%r99, %r34, %r98;
	st.shared.u64 	[%r99], %rd119;
	bar.sync 	0;
	setp.le.u32 	%p19, %r36, %r2;
	max.s32 	%r100, %r3, %r1;
	setp.ge.s32 	%p20, %r100, %r36;
	or.pred  	%p21, %p20, %p19;
	@%p21 bra 	$L__BB0_25;
	ld.shared.u64 	%rd12, [%r34];
	setp.eq.s64 	%p22, %rd12, 0;
	@%p22 bra 	$L__BB0_23;
	ld.shared.u64 	%rd120, [%r34+8];
	bra.uni 	$L__BB0_24;
$L__BB0_23:
	ld.shared.u64 	%rd120, [%r34+8];
	setp.eq.s64 	%p23, %rd120, 0;
	@%p23 bra 	$L__BB0_25;
$L__BB0_24:
	ld.param.u64 	%rd114, [_Z22matrix_multiply_kernelPtS_PjS0_S_S_S0_Pbii_param_6];
	add.s64 	%rd106, %rd120, %rd12;
	min.u64 	%rd107, %rd106, 4294967295;
	mul.lo.s32 	%r101, %r35, %r5;
	mad.lo.s32 	%r102, %r36, %r8, %r101;
	add.s32 	%r103, %r102, %r3;
	mad.lo.s32 	%r104, %r103, %r36, %r1;
	cvta.to.global.u64 	%rd108, %rd114;
	mul.wide.s32 	%rd109, %r104, 4;
	add.s64 	%rd110, %rd108, %rd109;
	st.global.u32 	[%rd110], %rd107;
	div.s32 	%r105, %r101, %r36;
	add.s32 	%r106, %r105, %r8;
	cvt.s64.s32 	%rd111, %r106;
	cvta.to.global.u64 	%rd112, %rd17;
	add.s64 	%rd113, %rd112, %rd111;
	mov.b16 	%rs5, 1;
	st.global.u8 	[%rd113], %rs5;
$L__BB0_25:
	ret;

}


// ===== COMPILED SASS (sm_100) =====

	.target	sm_100

	.elftype	@"ET_EXEC"


//--------------------- .note.nv.tkinfo           --------------------------
	.section	.note.nv.tkinfo,"",@"SHT_NOTE"
	.sectionflags	@"SHF_NOTE_NV_TKINFO"
	.tkinfo
        /*0018*/ 	.word	0x00000002
        /*0030*/ 	.string	""
        /*0030*/ 	.string	"ptxas"
        /*0030*/ 	.string	"Cuda compilation tools, release 13.0, V13.0.88"
        /*0030*/ 	.string	"Build cuda_13.0.r13.0/compiler.36424714_0"
        /*0030*/ 	.string	"-arch sm_100 -m 64 "



//--------------------- .note.nv.cuinfo           --------------------------
	.section	.note.nv.cuinfo,"",@"SHT_NOTE"
	.sectionflags	@"SHF_NOTE_NV_CUINFO"
        /*0018*/ 	.short	0x0002
        /*001a*/ 	.short	0x0064
        /*001c*/ 	.short	0x0082
	.zero		2


//--------------------- .nv.info                  --------------------------
	.section	.nv.info,"",@"SHT_CUDA_INFO"
	.align	4


	//----- nvinfo : EIATTR_REGCOUNT
	.align		4
        /*0000*/ 	.byte	0x04, 0x2f
        /*0002*/ 	.short	(.L_1 - .L_0)
	.align		4
.L_0:
        /*0004*/ 	.word	index@(_Z22matrix_multiply_kernelPtS_PjS0_S_S_S0_Pbii)
        /*0008*/ 	.word	0x00000020


	//----- nvinfo : EIATTR_FRAME_SIZE
	.align		4
.L_1:
        /*000c*/ 	.byte	0x04, 0x11
        /*000e*/ 	.short	(.L_3 - .L_2)
	.align		4
.L_2:
        /*0010*/ 	.word	index@(_Z22matrix_multiply_kernelPtS_PjS0_S_S_S0_Pbii)
        /*0014*/ 	.word	0x00000000


	//----- nvinfo : EIATTR_MIN_STACK_SIZE
	.align		4
.L_3:
        /*0018*/ 	.byte	0x04, 0x12
        /*001a*/ 	.short	(.L_5 - .L_4)
	.align		4
.L_4:
        /*001c*/ 	.word	index@(_Z22matrix_multiply_kernelPtS_PjS0_S_S_S0_Pbii)
        /*0020*/ 	.word	0x00000000
.L_5:


//--------------------- .nv.compat                --------------------------
	.section	.nv.compat,"",@"SHT_CUDA_COMPAT_INFO"
	.align	4
        /*0000*/ 	.byte	0x02, 0x09, 0x00, 0x00, 0x02, 0x02, 0x01, 0x00, 0x02, 0x05, 0x05, 0x00, 0x03, 0x07, 0x01, 0x01
        /*0010*/ 	.byte	0x02, 0x03, 0x00, 0x00, 0x02, 0x06, 0x01, 0x00, 0x04, 0x0b, 0x08, 0x00, 0x09, 0x00, 0x00, 0x00
        /*0020*/ 	.byte	0x00, 0x00, 0x00, 0x00


//--------------------- .nv.info._Z22matrix_multiply_kernelPtS_PjS0_S_S_S0_Pbii --------------------------
	.section	.nv.info._Z22matrix_multiply_kernelPtS_PjS0_S_S_S0_Pbii,"",@"SHT_CUDA_INFO"
	.sectionflags	@""
	.align	4


	//----- nvinfo : EIATTR_CUDA_API_VERSION
	.align		4
        /*0000*/ 	.byte	0x04, 0x37
        /*0002*/ 	.short	(.L_7 - .L_6)
.L_6:
        /*0004*/ 	.word	0x00000082


	//----- nvinfo : EIATTR_KPARAM_INFO
	.align		4
.L_7:
        /*0008*/ 	.byte	0x04, 0x17
        /*000a*/ 	.short	(.L_9 - .L_8)
.L_8:
        /*000c*/ 	.word	0x00000000
        /*0010*/ 	.short	0x0009
        /*0012*/ 	.short	0x0044
        /*0014*/ 	.byte	0x00, 0xf0, 0x11, 0x00


	//----- nvinfo : EIATTR_KPARAM_INFO
	.align		4
.L_9:
        /*0018*/ 	.byte	0x04, 0x17
        /*001a*/ 	.short	(.L_11 - .L_10)
.L_10:
        /*001c*/ 	.word	0x00000000
        /*0020*/ 	.short	0x0008
        /*0022*/ 	.short	0x0040
        /*0024*/ 	.byte	0x00, 0xf0, 0x11, 0x00


	//----- nvinfo : EIATTR_KPARAM_INFO
	.align		4
.L_11:
        /*0028*/ 	.byte	0x04, 0x17
        /*002a*/ 	.short	(.L_13 - .L_12)
.L_12:
        /*002c*/ 	.word	0x00000000
        /*0030*/ 	.short	0x0007
        /*0032*/ 	.short	0x0038
        /*0034*/ 	.byte	0x00, 0xf5, 0x21, 0x00


	//----- nvinfo : EIATTR_KPARAM_INFO
	.align		4
.L_13:
        /*0038*/ 	.byte	0x04, 0x17
        /*003a*/ 	.short	(.L_15 - .L_14)
.L_14:
        /*003c*/ 	.word	0x00000000
        /*0040*/ 	.short	0x0006
        /*0042*/ 	.short	0x0030
        /*0044*/ 	.byte	0x00, 0xf5, 0x21, 0x00


	//----- nvinfo : EIATTR_KPARAM_INFO
	.align		4
.L_15:
        /*0048*/ 	.byte	0x04, 0x17
        /*004a*/ 	.short	(.L_17 - .L_16)
.L_16:
        /*004c*/ 	.word	0x00000000
        /*0050*/ 	.short	0x0005
        /*0052*/ 	.short	0x0028
        /*0054*/ 	.byte	0x00, 0xf5, 0x21, 0x00


	//----- nvinfo : EIATTR_KPARAM_INFO
	.align		4
.L_17:
        /*0058*/ 	.byte	0x04, 0x17
        /*005a*/ 	.short	(.L_19 - .L_18)
.L_18:
        /*005c*/ 	.word	0x00000000
        /*0060*/ 	.short	0x0004
        /*0062*/ 	.short	0x0020
        /*0064*/ 	.byte	0x00, 0xf5, 0x21, 0x00


	//----- nvinfo : EIATTR_KPARAM_INFO
	.align		4
.L_19:
        /*0068*/ 	.byte	0x04, 0x17
        /*006a*/ 	.short	(.L_21 - .L_20)
.L_20:
        /*006c*/ 	.word	0x00000000
        /*0070*/ 	.short	0x0003
        /*0072*/ 	.short	0x0018
        /*0074*/ 	.byte	0x00, 0xf5, 0x21, 0x00


	//----- nvinfo : EIATTR_KPARAM_INFO
	.align		4
.L_21:
        /*0078*/ 	.byte	0x04, 0x17
        /*007a*/ 	.short	(.L_23 - .L_22)
.L_22:
        /*007c*/ 	.word	0x00000000
        /*0080*/ 	.short	0x0002
        /*0082*/ 	.short	0x0010
        /*0084*/ 	.byte	0x00, 0xf5, 0x21, 0x00


	//----- nvinfo : EIATTR_KPARAM_INFO
	.align		4
.L_23:
        /*0088*/ 	.byte	0x04, 0x17
        /*008a*/ 	.short	(.L_25 - .L_24)
.L_24:
        /*008c*/ 	.word	0x00000000
        /*0090*/ 	.short	0x0001
        /*0092*/ 	.short	0x0008
        /*0094*/ 	.byte	0x00, 0xf5, 0x21, 0x00


	//----- nvinfo : EIATTR_KPARAM_INFO
	.align		4
.L_25:
        /*0098*/ 	.byte	0x04, 0x17
        /*009a*/ 	.short	(.L_27 - .L_26)
.L_26:
        /*009c*/ 	.word	0x00000000
        /*00a0*/ 	.short	0x0000
        /*00a2*/ 	.short	0x0000
        /*00a4*/ 	.byte	0x00, 0xf5, 0x21, 0x00


	//----- nvinfo : EIATTR_SPARSE_MMA_MASK
	.align		4
.L_27:
        /*00a8*/ 	.byte	0x03, 0x50
        /*00aa*/ 	.short	0x0000


	//----- nvinfo : EIATTR_MAXREG_COUNT
	.align		4
        /*00ac*/ 	.byte	0x03, 0x1b
        /*00ae*/ 	.short	0x00ff


	//----- nvinfo : EIATTR_NUM_BARRIERS
	.align		4
        /*00b0*/ 	.byte	0x02, 0x4c
        /*00b2*/ 	.byte	0x01
	.zero		1


	//----- nvinfo : EIATTR_MERCURY_ISA_VERSION
	.align		4
        /*00b4*/ 	.byte	0x03, 0x5f
        /*00b6*/ 	.short	0x0101


	//----- nvinfo : EIATTR_VRC_CTA_INIT_COUNT
	.align		4
        /*00b8*/ 	.byte	0x02, 0x4a
	.zero		1
	.zero		1


	//----- nvinfo : EIATTR_EXIT_INSTR_OFFSETS
	.align		4
        /*00bc*/ 	.byte	0x04, 0x1c
        /*00be*/ 	.short	(.L_29 - .L_28)


	//   ....[0]....
.L_28:
        /*00c0*/ 	.word	0x00000f00


	//   ....[1]....
        /*00c4*/ 	.word	0x00000fa0


	//   ....[2]....
        /*00c8*/ 	.word	0x000012a0


	//----- nvinfo : EIATTR_CRS_STACK_SIZE
	.align		4
.L_29:
        /*00cc*/ 	.byte	0x04, 0x1e
        /*00ce*/ 	.short	(.L_31 - .L_30)
.L_30:
        /*00d0*/ 	.word	0x00000000


	//----- nvinfo : EIATTR_CBANK_PARAM_SIZE
	.align		4
.L_31:
        /*00d4*/ 	.byte	0x03, 0x19
        /*00d6*/ 	.short	0x0048


	//----- nvinfo : EIATTR_PARAM_CBANK
	.align		4
        /*00d8*/ 	.byte	0x04, 0x0a
        /*00da*/ 	.short	(.L_33 - .L_32)
	.align		4
.L_32:
        /*00dc*/ 	.word	index@(.nv.constant0._Z22matrix_multiply_kernelPtS_PjS0_S_S_S0_Pbii)
        /*00e0*/ 	.short	0x0380
        /*00e2*/ 	.short	0x0048


	//----- nvinfo : EIATTR_SW_WAR
	.align		4
.L_33:
        /*00e4*/ 	.byte	0x04, 0x36
        /*00e6*/ 	.short	(.L_35 - .L_34)
.L_34:
        /*00e8*/ 	.word	0x00000008
.L_35:


//--------------------- .nv.callgraph             --------------------------
	.section	.nv.callgraph,"",@"SHT_CUDA_CALLGRAPH"
	.align	4
	.sectionentsize	8
	.align		4
        /*0000*/ 	.word	0x00000000
	.align		4
        /*0004*/ 	.word	0xffffffff
	.align		4
        /*0008*/ 	.word	0x00000000
	.align		4
        /*000c*/ 	.word	0xfffffffe
	.align		4
        /*0010*/ 	.word	0x00000000
	.align		4
        /*0014*/ 	.word	0xfffffffd
	.align		4
        /*0018*/ 	.word	0x00000000
	.align		4
        /*001c*/ 	.word	0xfffffffc


//--------------------- .text._Z22matrix_multiply_kernelPtS_PjS0_S_S_S0_Pbii --------------------------
	.section	.text._Z22matrix_multiply_kernelPtS_PjS0_S_S_S0_Pbii,"ax",@progbits
	.align	128
        .global         _Z22matrix_multiply_kernelPtS_PjS0_S_S_S0_Pbii
        .type           _Z22matrix_multiply_kernelPtS_PjS0_S_S_S0_Pbii,@function
        .size           _Z22matrix_multiply_kernelPtS_PjS0_S_S_S0_Pbii,(.L_x_15 - _Z22matrix_multiply_kernelPtS_PjS0_S_S_S0_Pbii)
        .other          _Z22matrix_multiply_kernelPtS_PjS0_S_S_S0_Pbii,@"STO_CUDA_ENTRY STV_DEFAULT"
_Z22matrix_multiply_kernelPtS_PjS0_S_S_S0_Pbii:
.text._Z22matrix_multiply_kernelPtS_PjS0_S_S_S0_Pbii:
[----:B------:R-:W-:Y:S01]  /*0000*/  LDC R1, c[0x0][0x37c] ;  /* 0x0000df00ff017b82 */ /* 0x000fe20000000800 */
[----:B------:R-:W0:Y:S07]  /*0010*/  S2R R2, SR_CTAID.Y ;  /* 0x0000000000027919 */ /* 0x000e2e0000002600 */
[----:B------:R-:W1:Y:S01]  /*0020*/  LDC.64 R24, c[0x0][0x390] ;  /* 0x0000e400ff187b82 */ /* 0x000e620000000a00 */
[----:B------:R-:W2:Y:S01]  /*0030*/  LDCU.64 UR8, c[0x0][0x358] ;  /* 0x00006b00ff0877ac */ /* 0x000ea20008000a00 */
[----:B------:R-:W3:Y:S01]  /*0040*/  S2R R0, SR_CTAID.X ;  /* 0x0000000000007919 */ /* 0x000ee20000002500 */
[----:B------:R-:W4:Y:S05]  /*0050*/  LDCU UR4, c[0x0][0x3c4] ;  /* 0x00007880ff0477ac */ /* 0x000f2a0008000800 */
[----:B------:R-:W5:Y:S08]  /*0060*/  LDC.64 R12, c[0x0][0x398] ;  /* 0x0000e600ff0c7b82 */ /* 0x000f700000000a00 */
[----:B------:R-:W2:Y:S08]  /*0070*/  LDC.64 R8, c[0x0][0x390] ;  /* 0x0000e400ff087b82 */ /* 0x000eb00000000a00 */
[----:B------:R-:W4:Y:S01]  /*0080*/  LDC.64 R4, c[0x0][0x398] ;  /* 0x0000e600ff047b82 */ /* 0x000f220000000a00 */
[C---:B0-----:R-:W-:Y:S01]  /*0090*/  IMAD.U32 R3, R2.reuse, 0x10000, RZ ;  /* 0x0001000002037824 */ /* 0x041fe200078e00ff */
[----:B------:R-:W-:Y:S01]  /*00a0*/  PRMT R2, R2, 0x9910, RZ ;  /* 0x0000991002027816 */ /* 0x000fe200000000ff */
[C---:B---3--:R-:W-:Y:S01]  /*00b0*/  IMAD.U32 R6, R0.reuse, 0x10000, RZ ;  /* 0x0001000000067824 */ /* 0x048fe200078e00ff */
[----:B------:R-:W-:-:S02]  /*00c0*/  PRMT R7, R0, 0x9910, RZ ;  /* 0x0000991000077816 */ /* 0x000fc400000000ff */
[----:B------:R-:W-:Y:S02]  /*00d0*/  MOV R0, R2 ;  /* 0x0000000200007202 */ /* 0x000fe40000000f00 */
[C---:B-1----:R-:W-:Y:S01]  /*00e0*/  LEA.HI.SX32 R24, P0, R3.reuse, R24, 0x12 ;  /* 0x0000001803187211 */ /* 0x042fe200078192ff */
[----:B------:R-:W-:Y:S01]  /*00f0*/  IMAD.MOV.U32 R2, RZ, RZ, R7 ;  /* 0x000000ffff027224 */ /* 0x000fe200078e0007 */
[----:B-----5:R-:W-:Y:S01]  /*0100*/  LEA.HI.SX32 R12, P1, R6, R12, 0x12 ;  /* 0x0000000c060c7211 */ /* 0x020fe200078392ff */
[----:B--2---:R-:W-:Y:S01]  /*0110*/  IMAD.WIDE R8, R0, 0x4, R8 ;  /* 0x0000000400087825 */ /* 0x004fe200078e0208 */
[----:B------:R-:W-:Y:S02]  /*0120*/  LEA.HI.X.SX32 R25, R3, R25, 0x1, P0 ;  /* 0x0000001903197211 */ /* 0x000fe400000f0eff */
[----:B------:R-:W-:Y:S01]  /*0130*/  LEA.HI.X.SX32 R13, R6, R13, 0x1, P1 ;  /* 0x0000000d060d7211 */ /* 0x000fe200008f0eff */
[----:B----4-:R-:W-:Y:S02]  /*0140*/  IMAD.WIDE R10, R2, 0x4, R4 ;  /* 0x00000004020a7825 */ /* 0x010fe400078e0204 */
[----:B------:R-:W2:Y:S04]  /*0150*/  LDG.E R24, desc[UR8][R24.64] ;  /* 0x0000000818187981 */ /* 0x000ea8000c1e1900 */
[----:B------:R0:W3:Y:S04]  /*0160*/  LDG.E R4, desc[UR8][R12.64] ;  /* 0x000000080c047981 */ /* 0x0000e8000c1e1900 */
[----:B------:R1:W2:Y:S04]  /*0170*/  LDG.E R5, desc[UR8][R8.64+0x4] ;  /* 0x0000040808057981 */ /* 0x0002a8000c1e1900 */
[----:B------:R-:W3:Y:S01]  /*0180*/  LDG.E R7, desc[UR8][R10.64+0x4] ;  /* 0x000004080a077981 */ /* 0x000ee2000c1e1900 */
[----:B------:R-:W4:Y:S01]  /*0190*/  I2F.U32.RP R3, UR4 ;  /* 0x0000000400037d06 */ /* 0x000f220008209000 */
[----:B------:R-:W-:Y:S01]  /*01a0*/  ISETP.NE.U32.AND P1, PT, RZ, UR4, PT ;  /* 0x00000004ff007c0c */ /* 0x000fe2000bf25070 */
[----:B------:R-:W5:Y:S06]  /*01b0*/  S2R R6, SR_TID.Y ;  /* 0x0000000000067919 */ /* 0x000f6c0000002200 */
[----:B----4-:R-:W4:Y:S02]  /*01c0*/  MUFU.RCP R3, R3 ;  /* 0x0000000300037308 */ /* 0x010f240000001000 */
[----:B----4-:R-:W-:-:S06]  /*01d0*/  VIADD R14, R3, 0xffffffe ;  /* 0x0ffffffe030e7836 */ /* 0x010fcc0000000000 */
[----:B------:R4:W0:Y:S02]  /*01e0*/  F2I.FTZ.U32.TRUNC.NTZ R15, R14 ;  /* 0x0000000e000f7305 */ /* 0x000824000021f000 */
[----:B----4-:R-:W-:Y:S01]  /*01f0*/  IMAD.MOV.U32 R14, RZ, RZ, RZ ;  /* 0x000000ffff0e7224 */ /* 0x010fe200078e00ff */
[----:B0-----:R-:W-:-:S05]  /*0200*/  IADD3 R16, PT, PT, RZ, -R15, RZ ;  /* 0x8000000fff107210 */ /* 0x001fca0007ffe0ff */
[----:B------:R-:W-:-:S04]  /*0210*/  IMAD R13, R16, UR4, RZ ;  /* 0x00000004100d7c24 */ /* 0x000fc8000f8e02ff */
[----:B------:R-:W-:-:S06]  /*0220*/  IMAD.HI.U32 R15, R15, R13, R14 ;  /* 0x0000000d0f0f7227 */ /* 0x000fcc00078e000e */
[----:B-----5:R-:W-:-:S04]  /*0230*/  IMAD.HI.U32 R15, R15, R6, RZ ;  /* 0x000000060f0f7227 */ /* 0x020fc800078e00ff */
[----:B------:R-:W-:-:S04]  /*0240*/  IMAD.MOV R15, RZ, RZ, -R15 ;  /* 0x000000ffff0f7224 */ /* 0x000fc800078e0a0f */
[----:B-1----:R-:W-:-:S05]  /*0250*/  IMAD R8, R15, UR4, R6 ;  /* 0x000000040f087c24 */ /* 0x002fca000f8e0206 */
[----:B------:R-:W-:-:S13]  /*0260*/  ISETP.GE.U32.AND P0, PT, R8, UR4, PT ;  /* 0x0000000408007c0c */ /* 0x000fda000bf06070 */
[----:B------:R-:W-:-:S04]  /*0270*/  @P0 IADD3 R8, PT, PT, R8, -UR4, RZ ;  /* 0x8000000408080c10 */ /* 0x000fc8000fffe0ff */
[----:B------:R-:W-:-:S13]  /*0280*/  ISETP.GE.U32.AND P0, PT, R8, UR4, PT ;  /* 0x0000000408007c0c */ /* 0x000fda000bf06070 */
[----:B------:R-:W-:Y:S02]  /*0290*/  @P0 IADD3 R8, PT, PT, R8, -UR4, RZ ;  /* 0x8000000408080c10 */ /* 0x000fe4000fffe0ff */
[----:B------:R-:W-:Y:S01]  /*02a0*/  @!P1 LOP3.LUT R8, RZ, UR4, RZ, 0x33, !PT ;  /* 0x00000004ff089c12 */ /* 0x000fe2000f8e33ff */
[----:B--2---:R-:W-:Y:S02]  /*02b0*/  IMAD.IADD R3, R5, 0x1, -R24 ;  /* 0x0000000105037824 */ /* 0x004fe400078e0a18 */
[----:B---3--:R-:W-:-:S05]  /*02c0*/  IMAD.IADD R10, R7, 0x1, -R4 ;  /* 0x00000001070a7824 */ /* 0x008fca00078e0a04 */
[----:B------:R-:W-:-:S13]  /*02d0*/  ISETP.GE.U32.AND P2, PT, R3, R10, PT ;  /* 0x0000000a0300720c */ /* 0x000fda0003f46070 */
[----:B------:R-:W-:Y:S05]  /*02e0*/  @P2 BRA `(.L_x_0) ;  /* 0x0000000000182947 */ /* 0x000fea0003800000 */
[----:B------:R-:W-:-:S13]  /*02f0*/  ISETP.GE.U32.AND P0, PT, R6, UR4, PT ;  /* 0x0000000406007c0c */ /* 0x000fda000bf06070 */
[----:B------:R-:W-:-:S05]  /*0300*/  @P0 IMAD.IADD R3, R24, 0x1, R5 ;  /* 0x0000000118030824 */ /* 0x000fca00078e0205 */
[----:B------:R-:W-:-:S05]  /*0310*/  @P0 SHF.R.U32.HI R24, RZ, 0x1, R3 ;  /* 0x00000001ff180819 */ /* 0x000fca0000011603 */
[----:B------:R-:W-:-:S05]  /*0320*/  @!P0 IMAD.IADD R3, R24, 0x1, R5 ;  /* 0x0000000118038824 */ /* 0x000fca00078e0205 */
[----:B------:R-:W-:Y:S01]  /*0330*/  @!P0 SHF.R.U32.HI R5, RZ, 0x1, R3 ;  /* 0x00000001ff058819 */ /* 0x000fe20000011603 */
[----:B------:R-:W-:Y:S06]  /*0340*/  BRA `(.L_x_1) ;  /* 0x0000000000147947 */ /* 0x000fec0003800000 */
.L_x_0:
[----:B------:R-:W-:-:S13]  /*0350*/  ISETP.GE.U32.AND P0, PT, R6, UR4, PT ;  /* 0x0000000406007c0c */ /* 0x000fda000bf06070 */
[----:B------:R-:W-:-:S04]  /*0360*/  @P0 IADD3 R3, PT, PT, R4, R7, RZ ;  /* 0x0000000704030210 */ /* 0x000fc80007ffe0ff */
[----:B------:R-:W-:-:S05]  /*0370*/  @P0 SHF.R.U32.HI R4, RZ, 0x1, R3 ;  /* 0x00000001ff040819 */ /* 0x000fca0000011603 */
[----:B------:R-:W-:-:S05]  /*0380*/  @!P0 IMAD.IADD R3, R4, 0x1, R7 ;  /* 0x0000000104038824 */ /* 0x000fca00078e0207 */
[----:B------:R-:W-:-:S07]  /*0390*/  @!P0 SHF.R.U32.HI R7, RZ, 0x1, R3 ;  /* 0x00000001ff078819 */ /* 0x000fce0000011603 */
.L_x_1:
[----:B------:R-:W0:Y:S01]  /*03a0*/  S2R R9, SR_TID.X ;  /* 0x0000000000097919 */ /* 0x000e220000002100 */
[----:B------:R-:W-:Y:S01]  /*03b0*/  UISETP.NE.AND UP0, UPT, UR4, 0x8, UPT ;  /* 0x000000080400788c */ /* 0x000fe2000bf05270 */
[----:B------:R-:W-:Y:S01]  /*03c0*/  BSSY.RECONVERGENT B0, `(.L_x_2) ;  /* 0x0000094000007945 */ /* 0x000fe20003800200 */
[----:B------:R-:W-:-:S07]  /*03d0*/  UIMAD UR6, UR4, UR4, URZ ;  /* 0x00000004040672a4 */ /* 0x000fce000f8e02ff */
[----:B------:R-:W-:Y:S05]  /*03e0*/  BRA.U !UP0, `(.L_x_3) ;  /* 0x0000000508087547 */ /* 0x000fea000b800000 */
[----:B------:R-:W1:Y:S01]  /*03f0*/  LDC.64 R10, c[0x0][0x3a0] ;  /* 0x0000e800ff0a7b82 */ /* 0x000e620000000a00 */
[----:B------:R-:W-:Y:S01]  /*0400*/  CS2R R22, SRZ ;  /* 0x0000000000167805 */ /* 0x000fe2000001ff00 */
[----:B------:R-:W2:Y:S06]  /*0410*/  LDCU UR7, c[0x0][0x3c4] ;  /* 0x00007880ff0777ac */ /* 0x000eac0008000800 */
[----:B------:R-:W3:Y:S08]  /*0420*/  LDC.64 R12, c[0x0][0x3a8] ;  /* 0x0000ea00ff0c7b82 */ /* 0x000ef00000000a00 */
[----:B------:R-:W4:Y:S08]  /*0430*/  LDC.64 R14, c[0x0][0x380] ;  /* 0x0000e000ff0e7b82 */ /* 0x000f300000000a00 */
[----:B--2---:R-:W0:Y:S02]  /*0440*/  LDC.64 R16, c[0x0][0x388] ;  /* 0x0000e200ff107b82 */ /* 0x004e240000000a00 */
.L_x_8:
[----:B------:R-:W-:Y:S01]  /*0450*/  ISETP.GE.U32.AND P0, PT, R4, R7, PT ;  /* 0x000000070400720c */ /* 0x000fe20003f06070 */
[----:B------:R-:W-:Y:S01]  /*0460*/  IMAD.MOV.U32 R18, RZ, RZ, R22 ;  /* 0x000000ffff127224 */ /* 0x000fe200078e0016 */
[----:B------:R-:W-:Y:S02]  /*0470*/  MOV R19, R23 ;  /* 0x0000001700137202 */ /* 0x000fe40000000f00 */
[----:B------:R-:W-:-:S13]  /*0480*/  ISETP.GE.U32.OR P0, PT, R24, R5, P0 ;  /* 0x000000051800720c */ /* 0x000fda0000706470 */
[----:B------:R-:W-:Y:S05]  /*0490*/  @P0 BRA `(.L_x_4) ;  /* 0x0000000800180947 */ /* 0x000fea0003800000 */
[----:B-1----:R-:W-:-:S04]  /*04a0*/  IMAD.WIDE.U32 R20, R24, 0x2, R10 ;  /* 0x0000000218147825 */ /* 0x002fc800078e000a */
[----:B---3--:R-:W-:Y:S02]  /*04b0*/  IMAD.WIDE.U32 R18, R4, 0x2, R12 ;  /* 0x0000000204127825 */ /* 0x008fe400078e000c */
[----:B------:R-:W2:Y:S04]  /*04c0*/  LDG.E.U16 R20, desc[UR8][R20.64] ;  /* 0x0000000814147981 */ /* 0x000ea8000c1e1500 */
[----:B------:R-:W3:Y:S01]  /*04d0*/  LDG.E.U16 R19, desc[UR8][R18.64] ;  /* 0x0000000812137981 */ /* 0x000ee2000c1e1500 */
[----:B------:R-:W-:Y:S01]  /*04e0*/  BSSY.RECONVERGENT B1, `(.L_x_5) ;  /* 0x000002c000017945 */ /* 0x000fe20003800200 */
[----:B--2---:R-:W-:Y:S02]  /*04f0*/  PRMT R26, R20, 0x9910, RZ ;  /* 0x00009910141a7816 */ /* 0x004fe400000000ff */
[----:B---3--:R-:W-:-:S04]  /*0500*/  PRMT R3, R19, 0x9910, RZ ;  /* 0x0000991013037816 */ /* 0x008fc800000000ff */
[----:B------:R-:W-:-:S13]  /*0510*/  ISETP.NE.AND P0, PT, R26, R3, PT ;  /* 0x000000031a00720c */ /* 0x000fda0003f05270 */
[----:B------:R-:W-:Y:S05]  /*0520*/  @P0 BRA `(.L_x_6) ;  /* 0x00000000007c0947 */ /* 0x000fea0003800000 */
[----:B------:R-:W-:Y:S02]  /*0530*/  IMAD R29, R24, UR7, R8 ;  /* 0x00000007181d7c24 */ /* 0x000fe4000f8e0208 */
[----:B0-----:R-:W-:Y:S02]  /*0540*/  IMAD R25, R4, UR6, R9 ;  /* 0x0000000604197c24 */ /* 0x001fe4000f8e0209 */
[----:B------:R-:W-:Y:S02]  /*0550*/  IMAD R29, R29, UR7, RZ ;  /* 0x000000071d1d7c24 */ /* 0x000fe4000f8e02ff */
[----:B------:R-:W-:-:S04]  /*0560*/  IMAD.WIDE.U32 R18, R25, 0x2, R16 ;  /* 0x0000000219127825 */ /* 0x000fc800078e0010 */
[----:B----4-:R-:W-:Y:S02]  /*0570*/  IMAD.WIDE.U32 R20, R29, 0x2, R14 ;  /* 0x000000021d147825 */ /* 0x010fe400078e000e */
[----:B------:R-:W2:Y:S04]  /*0580*/  LDG.E.U16 R18, desc[UR8][R18.64] ;  /* 0x0000000812127981 */ /* 0x000ea8000c1e1500 */
[----:B------:R-:W2:Y:S01]  /*0590*/  LDG.E.U16 R21, desc[UR8][R20.64] ;  /* 0x0000000814157981 */ /* 0x000ea2000c1e1500 */
[----:B------:R-:W-:Y:S02]  /*05a0*/  VIADD R25, R25, UR7 ;  /* 0x0000000719197c36 */ /* 0x000fe40008000000 */
[----:B------:R-:W-:Y:S02]  /*05b0*/  VIADD R28, R29, 0x1 ;  /* 0x000000011d1c7836 */ /* 0x000fe40000000000 */
[----:B------:R-:W-:-:S05]  /*05c0*/  IMAD.WIDE.U32 R26, R25, 0x2, R16 ;  /* 0x00000002191a7825 */ /* 0x000fca00078e0010 */
[----:B------:R0:W3:Y:S02]  /*05d0*/  LDG.E.U16 R3, desc[UR8][R26.64] ;  /* 0x000000081a037981 */ /* 0x0000e4000c1e1500 */
[----:B0-----:R-:W-:Y:S02]  /*05e0*/  VIADD R27, R25, UR7 ;  /* 0x00000007191b7c36 */ /* 0x001fe40008000000 */
[----:B--2---:R-:W-:Y:S01]  /*05f0*/  IMAD.WIDE.U32 R22, R21, R18, R22 ;  /* 0x0000001215167225 */ /* 0x004fe200078e0016 */
[----:B------:R-:W-:-:S03]  /*0600*/  IADD3 R21, PT, PT, R29, 0x2, RZ ;  /* 0x000000021d157810 */ /* 0x000fc60007ffe0ff */
[----:B------:R-:W-:-:S04]  /*0610*/  IMAD.WIDE.U32 R18, R28, 0x2, R14 ;  /* 0x000000021c127825 */ /* 0x000fc800078e000e */
[----:B------:R-:W-:Y:S01]  /*0620*/  IMAD.WIDE.U32 R20, R21, 0x2, R14 ;  /* 0x0000000215147825 */ /* 0x000fe200078e000e */
[----:B------:R0:W3:Y:S03]  /*0630*/  LDG.E.U16 R25, desc[UR8][R18.64] ;  /* 0x0000000812197981 */ /* 0x0000e6000c1e1500 */
[----:B------:R-:W-:Y:S02]  /*0640*/  VIADD R29, R29, 0x3 ;  /* 0x000000031d1d7836 */ /* 0x000fe40000000000 */
[----:B------:R-:W2:Y:S01]  /*0650*/  LDG.E.U16 R20, desc[UR8][R20.64] ;  /* 0x0000000814147981 */ /* 0x000ea2000c1e1500 */
[C---:B0-----:R-:W-:Y:S01]  /*0660*/  IMAD.WIDE.U32 R18, R27.reuse, 0x2, R16 ;  /* 0x000000021b127825 */ /* 0x041fe200078e0010 */
[----:B------:R-:W-:-:S03]  /*0670*/  IADD3 R27, PT, PT, R27, UR7, RZ ;  /* 0x000000071b1b7c10 */ /* 0x000fc6000fffe0ff */
[----:B------:R-:W-:Y:S02]  /*0680*/  IMAD.WIDE.U32 R28, R29, 0x2, R14 ;  /* 0x000000021d1c7825 */ /* 0x000fe400078e000e */
[----:B------:R-:W2:Y:S02]  /*0690*/  LDG.E.U16 R19, desc[UR8][R18.64] ;  /* 0x0000000812137981 */ /* 0x000ea4000c1e1500 */
[----:B------:R-:W-:Y:S02]  /*06a0*/  IMAD.WIDE.U32 R26, R27, 0x2, R16 ;  /* 0x000000021b1a7825 */ /* 0x000fe400078e0010 */
[----:B------:R-:W4:Y:S04]  /*06b0*/  LDG.E.U16 R28, desc[UR8][R28.64] ;  /* 0x000000081c1c7981 */ /* 0x000f28000c1e1500 */
[----:B------:R-:W4:Y:S01]  /*06c0*/  LDG.E.U16 R27, desc[UR8][R26.64] ;  /* 0x000000081a1b7981 */ /* 0x000f22000c1e1500 */
[----:B------:R-:W-:-:S02]  /*06d0*/  VIADD R24, R24, 0x1 ;  /* 0x0000000118187836 */ /* 0x000fc40000000000 */
[----:B---3--:R-:W-:-:S04]  /*06e0*/  IMAD.WIDE.U32 R22, R25, R3, R22 ;  /* 0x0000000319167225 */ /* 0x008fc800078e0016 */
[----:B--2---:R-:W-:-:S04]  /*06f0*/  IMAD.WIDE.U32 R22, R20, R19, R22 ;  /* 0x0000001314167225 */ /* 0x004fc800078e0016 */
[----:B----4-:R-:W-:Y:S01]  /*0700*/  IMAD.WIDE.U32 R22, R28, R27, R22 ;  /* 0x0000001b1c167225 */ /* 0x010fe200078e0016 */
[----:B------:R-:W-:Y:S06]  /*0710*/  BRA `(.L_x_7) ;  /* 0x0000000000207947 */ /* 0x000fec0003800000 */
.L_x_6:
[-C--:B------:R-:W-:Y:S01]  /*0720*/  ISETP.GE.U32.AND P1, PT, R20, R19.reuse, PT ;  /* 0x000000131400720c */ /* 0x080fe20003f26070 */
[----:B------:R-:W-:Y:S01]  /*0730*/  VIADD R18, R4, 0x1 ;  /* 0x0000000104127836 */ /* 0x000fe20000000000 */
[----:B------:R-:W-:Y:S02]  /*0740*/  ISETP.GE.U32.AND P0, PT, R20, R19, PT ;  /* 0x000000131400720c */ /* 0x000fe40003f06070 */
[----:B------:R-:W-:-:S09]  /*0750*/  IADD3 R3, PT, PT, R24, 0x1, RZ ;  /* 0x0000000118037810 */ /* 0x000fd20007ffe0ff */
[----:B------:R-:W-:Y:S02]  /*0760*/  @P1 IADD3 R3, PT, PT, R24, RZ, RZ ;  /* 0x000000ff18031210 */ /* 0x000fe40007ffe0ff */
[----:B------:R-:W-:Y:S02]  /*0770*/  @!P0 IMAD.MOV R18, RZ, RZ, R4 ;  /* 0x000000ffff128224 */ /* 0x000fe400078e0204 */
[----:B------:R-:W-:Y:S02]  /*0780*/  MOV R24, R3 ;  /* 0x0000000300187202 */ /* 0x000fe40000000f00 */
[----:B------:R-:W-:-:S07]  /*0790*/  IMAD.MOV.U32 R4, RZ, RZ, R18 ;  /* 0x000000ffff047224 */ /* 0x000fce00078e0012 */
.L_x_7:
[----:B------:R-:W-:Y:S05]  /*07a0*/  BSYNC.RECONVERGENT B1 ;  /* 0x0000000000017941 */ /* 0x000fea0003800200 */
.L_x_5:
[----:B------:R-:W-:-:S04]  /*07b0*/  ISETP.GE.U32.AND P0, PT, R22, RZ, PT ;  /* 0x000000ff1600720c */ /* 0x000fc80003f06070 */
[----:B------:R-:W-:-:S13]  /*07c0*/  ISETP.GE.U32.AND.EX P0, PT, R23, 0x1, PT, P0 ;  /* 0x000000011700780c */ /* 0x000fda0003f06100 */
[----:B------:R-:W-:Y:S05]  /*07d0*/  @!P0 BRA `(.L_x_8) ;  /* 0xfffffffc001c8947 */ /* 0x000fea000383ffff */
[----:B------:R-:W-:Y:S01]  /*07e0*/  MOV R18, 0xffffffff ;  /* 0xffffffff00127802 */ /* 0x000fe20000000f00 */
[----:B------:R-:W-:Y:S01]  /*07f0*/  IMAD.MOV.U32 R19, RZ, RZ, RZ ;  /* 0x000000ffff137224 */ /* 0x000fe200078e00ff */
[----:B------:R-:W-:Y:S06]  /*0800*/  BRA `(.L_x_4) ;  /* 0x00000004003c7947 */ /* 0x000fec0003800000 */
.L_x_3:
[----:B------:R-:W1:Y:S01]  /*0810*/  LDC R22, c[0x0][0x3c4] ;  /* 0x0000f100ff167b82 */ /* 0x000e620000000800 */
[----:B------:R-:W-:-:S07]  /*0820*/  CS2R R16, SRZ ;  /* 0x0000000000107805 */ /* 0x000fce000001ff00 */
[----:B------:R-:W2:Y:S08]  /*0830*/  LDC.64 R10, c[0x0][0x3a0] ;  /* 0x0000e800ff0a7b82 */ /* 0x000eb00000000a00 */
[----:B------:R-:W3:Y:S02]  /*0840*/  LDC.64 R12, c[0x0][0x3a8] ;  /* 0x0000ea00ff0c7b82 */ /* 0x000ee40000000a00 */
.L_x_11:
[----:B------:R-:W-:Y:S01]  /*0850*/  ISETP.GE.U32.AND P0, PT, R4, R7, PT ;  /* 0x000000070400720c */ /* 0x000fe20003f06070 */
[----:B------:R-:W-:Y:S01]  /*0860*/  IMAD.MOV.U32 R18, RZ, RZ, R16 ;  /* 0x000000ffff127224 */ /* 0x000fe200078e0010 */
[----:B------:R-:W-:Y:S02]  /*0870*/  MOV R3, R24 ;  /* 0x0000001800037202 */ /* 0x000fe40000000f00 */
[----:B------:R-:W-:Y:S02]  /*0880*/  ISETP.GE.U32.OR P0, PT, R24, R5, P0 ;  /* 0x000000051800720c */ /* 0x000fe40000706470 */
[----:B------:R-:W-:-:S11]  /*0890*/  MOV R19, R17 ;  /* 0x0000001100137202 */ /* 0x000fd60000000f00 */
[----:B------:R-:W-:Y:S05]  /*08a0*/  @P0 BRA `(.L_x_4) ;  /* 0x0000000400140947 */ /* 0x000fea0003800000 */
[----:B--2---:R-:W-:-:S04]  /*08b0*/  IMAD.WIDE.U32 R18, R24, 0x2, R10 ;  /* 0x0000000218127825 */ /* 0x004fc800078e000a */
[----:B---3--:R-:W-:Y:S02]  /*08c0*/  IMAD.WIDE.U32 R14, R4, 0x2, R12 ;  /* 0x00000002040e7825 */ /* 0x008fe400078e000c */
[----:B------:R-:W2:Y:S04]  /*08d0*/  LDG.E.U16 R18, desc[UR8][R18.64] ;  /* 0x0000000812127981 */ /* 0x000ea8000c1e1500 */
[----:B------:R-:W3:Y:S01]  /*08e0*/  LDG.E.U16 R15, desc[UR8][R14.64] ;  /* 0x000000080e0f7981 */ /* 0x000ee2000c1e1500 */
[----:B------:R-:W-:Y:S01]  /*08f0*/  BSSY.RECONVERGENT B1, `(.L_x_9) ;  /* 0x000003b000017945 */ /* 0x000fe20003800200 */
[----:B--2---:R-:W-:Y:S02]  /*0900*/  PRMT R21, R18, 0x9910, RZ ;  /* 0x0000991012157816 */ /* 0x004fe400000000ff */
[----:B---3--:R-:W-:-:S04]  /*0910*/  PRMT R20, R15, 0x9910, RZ ;  /* 0x000099100f147816 */ /* 0x008fc800000000ff */
[----:B------:R-:W-:-:S04]  /*0920*/  ISETP.NE.AND P0, PT, R21, R20, PT ;  /* 0x000000141500720c */ /* 0x000fc80003f05270 */
[CC--:B------:R-:W-:Y:S02]  /*0930*/  ISETP.GE.U32.OR P2, PT, R18.reuse, R15.reuse, !P0 ;  /* 0x0000000f1200720c */ /* 0x0c0fe40004746470 */
[----:B------:R-:W-:-:S07]  /*0940*/  ISETP.GE.U32.AND P1, PT, R18, R15, P0 ;  /* 0x0000000f1200720c */ /* 0x000fce0000726070 */
[----:B------:R-:W-:Y:S01]  /*0950*/  @P0 VIADD R21, R4, 0x1 ;  /* 0x0000000104150836 */ /* 0x000fe20000000000 */
[----:B------:R-:W-:-:S03]  /*0960*/  @P0 IADD3 R20, PT, PT, R24, 0x1, RZ ;  /* 0x0000000118140810 */ /* 0x000fc60007ffe0ff */
[----:B------:R-:W-:Y:S02]  /*0970*/  @!P2 IMAD.MOV R21, RZ, RZ, R4 ;  /* 0x000000ffff15a224 */ /* 0x000fe400078e0204 */
[----:B------:R-:W-:Y:S02]  /*0980*/  @P1 IADD3 R20, PT, PT, R24, RZ, RZ ;  /* 0x000000ff18141210 */ /* 0x000fe40007ffe0ff */
[----:B------:R-:W-:Y:S02]  /*0990*/  @P0 IMAD.MOV.U32 R4, RZ, RZ, R21 ;  /* 0x000000ffff040224 */ /* 0x000fe400078e0015 */
[----:B------:R-:W-:Y:S01]  /*09a0*/  @P0 MOV R24, R20 ;  /* 0x0000001400180202 */ /* 0x000fe20000000f00 */
[----:B------:R-:W-:Y:S06]  /*09b0*/  @P0 BRA `(.L_x_10) ;  /* 0x0000000000b80947 */ /* 0x000fec0003800000 */
[----:B------:R-:W2:Y:S01]  /*09c0*/  LDC.64 R14, c[0x0][0x388] ;  /* 0x0000e200ff0e7b82 */ /* 0x000ea20000000a00 */
[----:B------:R-:W-:Y:S02]  /*09d0*/  IMAD R25, R3, 0x8, R8 ;  /* 0x0000000803197824 */ /* 0x000fe400078e0208 */
[----:B0-----:R-:W-:-:S03]  /*09e0*/  IMAD R23, R4, UR6, R9 ;  /* 0x0000000604177c24 */ /* 0x001fc6000f8e0209 */
[----:B------:R-:W-:Y:S02]  /*09f0*/  SHF.L.U32 R25, R25, 0x3, RZ ;  /* 0x0000000319197819 */ /* 0x000fe400000006ff */
[----:B------:R-:W0:Y:S01]  /*0a00*/  LDC.64 R20, c[0x0][0x380] ;  /* 0x0000e000ff147b82 */ /* 0x000e220000000a00 */
[----:B--2---:R-:W-:-:S06]  /*0a10*/  IMAD.WIDE.U32 R18, R23, 0x2, R14 ;  /* 0x0000000217127825 */ /* 0x004fcc00078e000e */
[----:B------:R-:W2:Y:S01]  /*0a20*/  LDG.E.U16 R18, desc[UR8][R18.64] ;  /* 0x0000000812127981 */ /* 0x000ea2000c1e1500 */
[----:B0-----:R-:W-:-:S05]  /*0a30*/  IMAD.WIDE.U32 R20, R25, 0x2, R20 ;  /* 0x0000000219147825 */ /* 0x001fca00078e0014 */
[----:B------:R-:W2:Y:S01]  /*0a40*/  LDG.E.U16 R25, desc[UR8][R20.64] ;  /* 0x0000000814197981 */ /* 0x000ea2000c1e1500 */
[----:B------:R-:W-:-:S03]  /*0a50*/  VIADD R27, R23, 0x8 ;  /* 0x00000008171b7836 */ /* 0x000fc60000000000 */
[----:B------:R-:W3:Y:S04]  /*0a60*/  LDG.E.U16 R26, desc[UR8][R20.64+0x2] ;  /* 0x00000208141a7981 */ /* 0x000ee8000c1e1500 */
[----:B------:R-:W4:Y:S01]  /*0a70*/  LDG.E.U16 R19, desc[UR8][R20.64+0x4] ;  /* 0x0000040814137981 */ /* 0x000f22000c1e1500 */
[----:B--2---:R-:W-:-:S04]  /*0a80*/  IMAD.WIDE.U32 R16, R25, R18, R16 ;  /* 0x0000001219107225 */ /* 0x004fc800078e0010 */
[----:B------:R-:W-:Y:S01]  /*0a90*/  IMAD.WIDE.U32 R24, R27, 0x2, R14 ;  /* 0x000000021b187825 */ /* 0x000fe200078e000e */
[----:B-1----:R-:W-:-:S05]  /*0aa0*/  LEA R27, R22, R23, 0x1 ;  /* 0x00000017161b7211 */ /* 0x002fca00078e08ff */
[----:B------:R-:W3:Y:S01]  /*0ab0*/  LDG.E.U16 R25, desc[UR8][R24.64] ;  /* 0x0000000818197981 */ /* 0x000ee2000c1e1500 */
[----:B------:R-:W-:-:S06]  /*0ac0*/  IMAD.WIDE.U32 R28, R27, 0x2, R14 ;  /* 0x000000021b1c7825 */ /* 0x000fcc00078e000e */
[----:B------:R-:W4:Y:S01]  /*0ad0*/  LDG.E.U16 R28, desc[UR8][R28.64] ;  /* 0x000000081c1c7981 */ /* 0x000f22000c1e1500 */
[----:B------:R-:W-:-:S03]  /*0ae0*/  VIADD R27, R27, 0x8 ;  /* 0x000000081b1b7836 */ /* 0x000fc60000000000 */
[----:B------:R-:W2:Y:S01]  /*0af0*/  LDG.E.U16 R29, desc[UR8][R20.64+0x8] ;  /* 0x00000808141d7981 */ /* 0x000ea2000c1e1500 */
[----:B---3--:R-:W-:-:S04]  /*0b00*/  IMAD.WIDE.U32 R16, R26, R25, R16 ;  /* 0x000000191a107225 */ /* 0x008fc800078e0010 */
[----:B------:R-:W-:-:S04]  /*0b10*/  IMAD.WIDE.U32 R26, R27, 0x2, R14 ;  /* 0x000000021b1a7825 */ /* 0x000fc800078e000e */
[----:B----4-:R-:W-:Y:S01]  /*0b20*/  IMAD.WIDE.U32 R16, R19, R28, R16 ;  /* 0x0000001c13107225 */ /* 0x010fe200078e0010 */
[----:B------:R-:W-:Y:S01]  /*0b30*/  IADD3 R19, PT, PT, R23, 0x20, RZ ;  /* 0x0000002017137810 */ /* 0x000fe20007ffe0ff */
[----:B------:R-:W3:Y:S04]  /*0b40*/  LDG.E.U16 R26, desc[UR8][R26.64] ;  /* 0x000000081a1a7981 */ /* 0x000ee8000c1e1500 */
[----:B------:R-:W-:Y:S02]  /*0b50*/  IMAD.WIDE.U32 R24, R19, 0x2, R14 ;  /* 0x0000000213187825 */ /* 0x000fe400078e000e */
[----:B------:R-:W3:Y:S04]  /*0b60*/  LDG.E.U16 R19, desc[UR8][R20.64+0x6] ;  /* 0x0000060814137981 */ /* 0x000ee8000c1e1500 */
[----:B------:R-:W2:Y:S01]  /*0b70*/  LDG.E.U16 R24, desc[UR8][R24.64] ;  /* 0x0000000818187981 */ /* 0x000ea2000c1e1500 */
[----:B------:R-:W-:-:S03]  /*0b80*/  VIADD R28, R23, 0x38 ;  /* 0x00000038171c7836 */ /* 0x000fc60000000000 */
[----:B------:R-:W4:Y:S01]  /*0b90*/  LDG.E.U16 R25, desc[UR8][R20.64+0xc] ;  /* 0x00000c0814197981 */ /* 0x000f22000c1e1500 */
[----:B---3--:R-:W-:-:S04]  /*0ba0*/  IMAD.WIDE.U32 R16, R19, R26, R16 ;  /* 0x0000001a13107225 */ /* 0x008fc800078e0010 */
[----:B------:R-:W-:Y:S02]  /*0bb0*/  VIADD R19, R23, 0x28 ;  /* 0x0000002817137836 */ /* 0x000fe40000000000 */
[----:B--2---:R-:W-:Y:S01]  /*0bc0*/  IMAD.WIDE.U32 R16, R29, R24, R16 ;  /* 0x000000181d107225 */ /* 0x004fe200078e0010 */
[----:B------:R-:W-:Y:S02]  /*0bd0*/  IADD3 R29, PT, PT, R23, 0x30, RZ ;  /* 0x00000030171d7810 */ /* 0x000fe40007ffe0ff */
[----:B------:R-:W2:Y:S01]  /*0be0*/  LDG.E.U16 R23, desc[UR8][R20.64+0xa] ;  /* 0x00000a0814177981 */ /* 0x000ea2000c1e1500 */
[----:B------:R-:W-:-:S04]  /*0bf0*/  IMAD.WIDE.U32 R18, R19, 0x2, R14 ;  /* 0x0000000213127825 */ /* 0x000fc800078e000e */
[--C-:B------:R-:W-:Y:S02]  /*0c00*/  IMAD.WIDE.U32 R26, R29, 0x2, R14.reuse ;  /* 0x000000021d1a7825 */ /* 0x100fe400078e000e */
[----:B------:R-:W2:Y:S02]  /*0c10*/  LDG.E.U16 R19, desc[UR8][R18.64] ;  /* 0x0000000812137981 */ /* 0x000ea4000c1e1500 */
[----:B------:R-:W-:Y:S02]  /*0c20*/  IMAD.WIDE.U32 R14, R28, 0x2, R14 ;  /* 0x000000021c0e7825 */ /* 0x000fe400078e000e */
[----:B------:R-:W4:Y:S04]  /*0c30*/  LDG.E.U16 R26, desc[UR8][R26.64] ;  /* 0x000000081a1a7981 */ /* 0x000f28000c1e1500 */
[----:B------:R-:W3:Y:S04]  /*0c40*/  LDG.E.U16 R29, desc[UR8][R20.64+0xe] ;  /* 0x00000e08141d7981 */ /* 0x000ee8000c1e1500 */
[----:B------:R-:W3:Y:S01]  /*0c50*/  LDG.E.U16 R14, desc[UR8][R14.64] ;  /* 0x000000080e0e7981 */ /* 0x000ee2000c1e1500 */
[----:B------:R-:W-:Y:S01]  /*0c60*/  IADD3 R24, PT, PT, R3, 0x1, RZ ;  /* 0x0000000103187810 */ /* 0x000fe20007ffe0ff */
[----:B--2---:R-:W-:-:S04]  /*0c70*/  IMAD.WIDE.U32 R16, R23, R19, R16 ;  /* 0x0000001317107225 */ /* 0x004fc800078e0010 */
[----:B----4-:R-:W-:-:S04]  /*0c80*/  IMAD.WIDE.U32 R16, R25, R26, R16 ;  /* 0x0000001a19107225 */ /* 0x010fc800078e0010 */
[----:B---3--:R-:W-:-:S07]  /*0c90*/  IMAD.WIDE.U32 R16, R29, R14, R16 ;  /* 0x0000000e1d107225 */ /* 0x008fce00078e0010 */
.L_x_10:
[----:B------:R-:W-:Y:S05]  /*0ca0*/  BSYNC.RECONVERGENT B1 ;  /* 0x0000000000017941 */ /* 0x000fea0003800200 */
.L_x_9:
[----:B------:R-:W-:-:S04]  /*0cb0*/  ISETP.GT.U32.AND P0, PT, R16, -0x1, PT ;  /* 0xffffffff1000780c */ /* 0x000fc80003f04070 */
[----:B------:R-:W-:-:S13]  /*0cc0*/  ISETP.GT.U32.AND.EX P0, PT, R17, RZ, PT, P0 ;  /* 0x000000ff1100720c */ /* 0x000fda0003f04100 */
[----:B------:R-:W-:Y:S05]  /*0cd0*/  @!P0 BRA `(.L_x_11) ;  /* 0xfffffff800dc8947 */ /* 0x000fea000383ffff */
[----:B------:R-:W-:Y:S02]  /*0ce0*/  HFMA2 R19, -RZ, RZ, 0, 0 ;  /* 0x00000000ff137431 */ /* 0x000fe400000001ff */
[----:B------:R-:W-:-:S07]  /*0cf0*/  IMAD.MOV.U32 R18, RZ, RZ, -0x1 ;  /* 0xffffffffff127424 */ /* 0x000fce00078e00ff */
.L_x_4:
[----:B------:R-:W-:Y:S05]  /*0d00*/  BSYNC.RECONVERGENT B0 ;  /* 0x0000000000007941 */ /* 0x000fea0003800200 */
.L_x_2:
[----:B------:R-:W5:Y:S01]  /*0d10*/  LDC R3, c[0x0][0x3c4] ;  /* 0x0000f100ff037b82 */ /* 0x000f620000000800 */
[----:B------:R-:W-:-:S07]  /*0d20*/  UMOV UR4, 0x400 ;  /* 0x0000040000047882 */ /* 0x000fce0000000000 */
[----:B------:R-:W1:Y:S01]  /*0d30*/  S2UR UR5, SR_CgaCtaId ;  /* 0x00000000000579c3 */ /* 0x000e620000008800 */
[----:B-----5:R-:W5:Y:S01]  /*0d40*/  I2F.U32.RP R7, R3 ;  /* 0x0000000300077306 */ /* 0x020f620000209000 */
[----:B------:R-:W-:Y:S01]  /*0d50*/  ISETP.NE.U32.AND P2, PT, R3, RZ, PT ;  /* 0x000000ff0300720c */ /* 0x000fe20003f45070 */
[----:B-1----:R-:W-:-:S06]  /*0d60*/  ULEA UR4, UR5, UR4, 0x18 ;  /* 0x0000000405047291 */ /* 0x002fcc000f8ec0ff */
[----:B-----5:R-:W1:Y:S02]  /*0d70*/  MUFU.RCP R7, R7 ;  /* 0x0000000700077308 */ /* 0x020e640000001000 */
[----:B-1----:R-:W-:-:S06]  /*0d80*/  VIADD R4, R7, 0xffffffe ;  /* 0x0ffffffe07047836 */ /* 0x002fcc0000000000 */
[----:B------:R1:W2:Y:S02]  /*0d90*/  F2I.FTZ.U32.TRUNC.NTZ R5, R4 ;  /* 0x0000000400057305 */ /* 0x0002a4000021f000 */
[----:B-1----:R-:W-:Y:S01]  /*0da0*/  IMAD.MOV.U32 R4, RZ, RZ, RZ ;  /* 0x000000ffff047224 */ /* 0x002fe200078e00ff */
[----:B--2---:R-:W-:-:S05]  /*0db0*/  IADD3 R10, PT, PT, RZ, -R5, RZ ;  /* 0x80000005ff0a7210 */ /* 0x004fca0007ffe0ff */
[----:B------:R-:W-:-:S04]  /*0dc0*/  IMAD R11, R10, R3, RZ ;  /* 0x000000030a0b7224 */ /* 0x000fc800078e02ff */
[----:B------:R-:W-:Y:S01]  /*0dd0*/  IMAD.HI.U32 R11, R5, R11, R4 ;  /* 0x0000000b050b7227 */ /* 0x000fe200078e0004 */
[----:B------:R-:W-:-:S04]  /*0de0*/  LEA R4, R8, UR4, 0x7 ;  /* 0x0000000408047c11 */ /* 0x000fc8000f8e38ff */
[----:B0-----:R-:W-:Y:S01]  /*0df0*/  LEA R4, R9, R4, 0x4 ;  /* 0x0000000409047211 */ /* 0x001fe200078e20ff */
[----:B------:R-:W-:-:S05]  /*0e00*/  IMAD.HI.U32 R5, R11, R6, RZ ;  /* 0x000000060b057227 */ /* 0x000fca00078e00ff */
[----:B------:R-:W-:-:S05]  /*0e10*/  IADD3 R10, PT, PT, -R5, RZ, RZ ;  /* 0x000000ff050a7210 */ /* 0x000fca0007ffe1ff */
[----:B------:R-:W-:-:S05]  /*0e20*/  IMAD R10, R3, R10, R6 ;  /* 0x0000000a030a7224 */ /* 0x000fca00078e0206 */
[----:B------:R-:W-:-:S13]  /*0e30*/  ISETP.GE.U32.AND P0, PT, R10, R3, PT ;  /* 0x000000030a00720c */ /* 0x000fda0003f06070 */
[----:B------:R-:W-:Y:S01]  /*0e40*/  @P0 IMAD.IADD R10, R10, 0x1, -R3 ;  /* 0x000000010a0a0824 */ /* 0x000fe200078e0a03 */
[----:B------:R-:W-:Y:S02]  /*0e50*/  @P0 IADD3 R5, PT, PT, R5, 0x1, RZ ;  /* 0x0000000105050810 */ /* 0x000fe40007ffe0ff */
[-C--:B------:R-:W-:Y:S02]  /*0e60*/  ISETP.GE.U32.AND P0, PT, R6, R3.reuse, PT ;  /* 0x000000030600720c */ /* 0x080fe40003f06070 */
[-C--:B------:R-:W-:Y:S02]  /*0e70*/  ISETP.GE.U32.AND P1, PT, R10, R3.reuse, PT ;  /* 0x000000030a00720c */ /* 0x080fe40003f26070 */
[----:B------:R-:W-:Y:S02]  /*0e80*/  LOP3.LUT R10, RZ, R3, RZ, 0x33, !PT ;  /* 0x00000003ff0a7212 */ /* 0x000fe400078e33ff */
[----:B------:R-:W-:-:S04]  /*0e90*/  VIMNMX R6, PT, PT, R8, R9, !PT ;  /* 0x0000000908067248 */ /* 0x000fc80007fe0100 */
[----:B------:R-:W-:-:S05]  /*0ea0*/  ISETP.GE.OR P0, PT, R6, R3, P0 ;  /* 0x000000030600720c */ /* 0x000fca0000706670 */
[----:B------:R-:W-:-:S05]  /*0eb0*/  @P1 VIADD R5, R5, 0x1 ;  /* 0x0000000105051836 */ /* 0x000fca0000000000 */
[----:B------:R-:W-:-:S05]  /*0ec0*/  SEL R5, R10, R5, !P2 ;  /* 0x000000050a057207 */ /* 0x000fca0005000000 */
[----:B------:R-:W-:-:S05]  /*0ed0*/  IMAD R5, R5, 0x8, R4 ;  /* 0x0000000805057824 */ /* 0x000fca00078e0204 */
[----:B------:R0:W-:Y:S01]  /*0ee0*/  STS.64 [R5], R18 ;  /* 0x0000001205007388 */ /* 0x0001e20000000a00 */
[----:B------:R-:W-:Y:S06]  /*0ef0*/  BAR.SYNC.DEFER_BLOCKING 0x0 ;  /* 0x0000000000007b1d */ /* 0x000fec0000010000 */
[----:B------:R-:W-:Y:S05]  /*0f00*/  @P0 EXIT ;  /* 0x000000000000094d */ /* 0x000fea0003800000 */
[----:B0-----:R-:W0:Y:S01]  /*0f10*/  LDS.128 R4, [R4] ;  /* 0x0000000004047984 */ /* 0x001e220000000c00 */
[----:B------:R-:W-:Y:S01]  /*0f20*/  BSSY.RECONVERGENT B0, `(.L_x_12) ;  /* 0x000000b000007945 */ /* 0x000fe20003800200 */
[----:B0-----:R-:W-:-:S04]  /*0f30*/  ISETP.NE.U32.AND P0, PT, R4, RZ, PT ;  /* 0x000000ff0400720c */ /* 0x001fc80003f05070 */
[----:B------:R-:W-:-:S13]  /*0f40*/  ISETP.NE.AND.EX P0, PT, R5, RZ, PT, P0 ;  /* 0x000000ff0500720c */ /* 0x000fda0003f05300 */
[----:B---3--:R-:W-:Y:S01]  /*0f50*/  @P0 MOV R12, R6 ;  /* 0x00000006000c0202 */ /* 0x008fe20000000f00 */
[----:B------:R-:W-:Y:S01]  /*0f60*/  @P0 IMAD.MOV.U32 R13, RZ, RZ, R7 ;  /* 0x000000ffff0d0224 */ /* 0x000fe200078e0007 */
[----:B------:R-:W-:Y:S06]  /*0f70*/  @P0 BRA `(.L_x_13) ;  /* 0x0000000000140947 */ /* 0x000fec0003800000 */
[----:B------:R-:W-:-:S04]  /*0f80*/  ISETP.NE.U32.AND P0, PT, R6, RZ, PT ;  /* 0x000000ff0600720c */ /* 0x000fc80003f05070 */
[----:B------:R-:W-:-:S13]  /*0f90*/  ISETP.NE.AND.EX P0, PT, R7, RZ, PT, P0 ;  /* 0x000000ff0700720c */ /* 0x000fda0003f05300 */
[----:B------:R-:W-:Y:S05]  /*0fa0*/  @!P0 EXIT ;  /* 0x000000000000894d */ /* 0x000fea0003800000 */
[----:B------:R-:W-:Y:S01]  /*0fb0*/  MOV R12, R6 ;  /* 0x00000006000c7202 */ /* 0x000fe20000000f00 */
[----:B------:R-:W-:-:S07]  /*0fc0*/  IMAD.MOV.U32 R13, RZ, RZ, R7 ;  /* 0x000000ffff0d7224 */ /* 0x000fce00078e0007 */
.L_x_13:
[----:B------:R-:W-:Y:S05]  /*0fd0*/  BSYNC.RECONVERGENT B0 ;  /* 0x0000000000007941 */ /* 0x000fea0003800200 */
.L_x_12:
[----:B------:R-:W-:Y:S01]  /*0fe0*/  IABS R17, R3 ;  /* 0x0000000300117213 */ /* 0x000fe20000000000 */
[----:B----4-:R-:W0:Y:S03]  /*0ff0*/  LDC R15, c[0x0][0x3c0] ;  /* 0x0000f000ff0f7b82 */ /* 0x010e260000000800 */
[----:B------:R-:W1:Y:S08]  /*1000*/  I2F.RP R11, R17 ;  /* 0x00000011000b7306 */ /* 0x000e700000209400 */
[----:B-1----:R-:W1:Y:S01]  /*1010*/  MUFU.RCP R11, R11 ;  /* 0x0000000b000b7308 */ /* 0x002e620000001000 */
[----:B0-----:R-:W-:Y:S01]  /*1020*/  IMAD R0, R0, R15, RZ ;  /* 0x0000000f00007224 */ /* 0x001fe200078e02ff */
[----:B-1----:R-:W-:-:S06]  /*1030*/  IADD3 R6, PT, PT, R11, 0xffffffe, RZ ;  /* 0x0ffffffe0b067810 */ /* 0x002fcc0007ffe0ff */
[----:B------:R0:W1:Y:S02]  /*1040*/  F2I.FTZ.U32.TRUNC.NTZ R7, R6 ;  /* 0x0000000600077305 */ /* 0x000064000021f000 */
[----:B0-----:R-:W-:Y:S02]  /*1050*/  HFMA2 R6, -RZ, RZ, 0, 0 ;  /* 0x00000000ff067431 */ /* 0x001fe400000001ff */
[----:B-1----:R-:W-:-:S04]  /*1060*/  IMAD.MOV R14, RZ, RZ, -R7 ;  /* 0x000000ffff0e7224 */ /* 0x002fc800078e0a07 */
[----:B------:R-:W-:Y:S01]  /*1070*/  IMAD R15, R14, R17, RZ ;  /* 0x000000110e0f7224 */ /* 0x000fe200078e02ff */
[----:B------:R-:W-:-:S03]  /*1080*/  IABS R14, R0 ;  /* 0x00000000000e7213 */ /* 0x000fc60000000000 */
[----:B------:R-:W-:-:S06]  /*1090*/  IMAD.HI.U32 R7, R7, R15, R6 ;  /* 0x0000000f07077227 */ /* 0x000fcc00078e0006 */
[----:B------:R-:W-:-:S04]  /*10a0*/  IMAD.HI.U32 R11, R7, R14, RZ ;  /* 0x0000000e070b7227 */ /* 0x000fc800078e00ff */
[----:B------:R-:W-:-:S04]  /*10b0*/  IMAD.MOV R7, RZ, RZ, -R11 ;  /* 0x000000ffff077224 */ /* 0x000fc800078e0a0b */
[----:B------:R-:W-:Y:S01]  /*10c0*/  IMAD R6, R17, R7, R14 ;  /* 0x0000000711067224 */ /* 0x000fe200078e020e */
[----:B------:R-:W-:-:S04]  /*10d0*/  LOP3.LUT R14, R0, R3, RZ, 0x3c, !PT ;  /* 0x00000003000e7212 */ /* 0x000fc800078e3cff */
[----:B------:R-:W-:Y:S02]  /*10e0*/  ISETP.GT.U32.AND P2, PT, R17, R6, PT ;  /* 0x000000061100720c */ /* 0x000fe40003f44070 */
[----:B------:R-:W-:Y:S02]  /*10f0*/  ISETP.GE.AND P0, PT, R14, RZ, PT ;  /* 0x000000ff0e00720c */ /* 0x000fe40003f06270 */
[----:B------:R-:W0:Y:S09]  /*1100*/  LDC.64 R14, c[0x0][0x3b0] ;  /* 0x0000ec00ff0e7b82 */ /* 0x000e320000000a00 */
[----:B------:R-:W-:Y:S01]  /*1110*/  @!P2 IADD3 R6, PT, PT, R6, -R17, RZ ;  /* 0x800000110606a210 */ /* 0x000fe20007ffe0ff */
[----:B------:R-:W-:-:S03]  /*1120*/  @!P2 VIADD R11, R11, 0x1 ;  /* 0x000000010b0ba836 */ /* 0x000fc60000000000 */
[----:B------:R-:W-:Y:S02]  /*1130*/  ISETP.GE.U32.AND P1, PT, R6, R17, PT ;  /* 0x000000110600720c */ /* 0x000fe40003f26070 */
[----:B------:R-:W1:Y:S11]  /*1140*/  LDC.64 R6, c[0x0][0x3b8] ;  /* 0x0000ee00ff067b82 */ /* 0x000e760000000a00 */
[----:B------:R-:W-:-:S02]  /*1150*/  @P1 IADD3 R11, PT, PT, R11, 0x1, RZ ;  /* 0x000000010b0b1810 */ /* 0x000fc40007ffe0ff */
[----:B------:R-:W-:-:S03]  /*1160*/  ISETP.NE.AND P1, PT, R3, RZ, PT ;  /* 0x000000ff0300720c */ /* 0x000fc60003f25270 */
[----:B------:R-:W-:Y:S02]  /*1170*/  IMAD.MOV.U32 R17, RZ, RZ, R11 ;  /* 0x000000ffff117224 */ /* 0x000fe400078e000b */
[----:B------:R-:W-:-:S03]  /*1180*/  IMAD R11, R2, R3, R0 ;  /* 0x00000003020b7224 */ /* 0x000fc600078e0200 */
[----:B------:R-:W-:Y:S01]  /*1190*/  @!P0 IADD3 R17, PT, PT, -R17, RZ, RZ ;  /* 0x000000ff11118210 */ /* 0x000fe20007ffe1ff */
[----:B------:R-:W-:Y:S01]  /*11a0*/  IMAD.IADD R8, R8, 0x1, R11 ;  /* 0x0000000108087824 */ /* 0x000fe200078e020b */
[----:B------:R-:W-:Y:S02]  /*11b0*/  IADD3 R0, P0, PT, R4, R12, RZ ;  /* 0x0000000c04007210 */ /* 0x000fe40007f1e0ff */
[----:B------:R-:W-:Y:S01]  /*11c0*/  SEL R17, R10, R17, !P1 ;  /* 0x000000110a117207 */ /* 0x000fe20004800000 */
[----:B------:R-:W-:Y:S01]  /*11d0*/  IMAD R3, R8, R3, R9 ;  /* 0x0000000308037224 */ /* 0x000fe200078e0209 */
[----:B------:R-:W-:Y:S02]  /*11e0*/  IADD3.X R4, PT, PT, R5, R13, RZ, P0, !PT ;  /* 0x0000000d05047210 */ /* 0x000fe400007fe4ff */
[----:B------:R-:W-:Y:S01]  /*11f0*/  ISETP.LT.U32.AND P0, PT, R0, -0x1, PT ;  /* 0xffffffff0000780c */ /* 0x000fe20003f01070 */
[----:B------:R-:W-:Y:S01]  /*1200*/  IMAD.IADD R17, R2, 0x1, R17 ;  /* 0x0000000102117824 */ /* 0x000fe200078e0211 */
[----:B------:R-:W-:Y:S01]  /*1210*/  MOV R2, 0x1 ;  /* 0x0000000100027802 */ /* 0x000fe20000000f00 */
[----:B0-----:R-:W-:Y:S01]  /*1220*/  IMAD.WIDE R14, R3, 0x4, R14 ;  /* 0x00000004030e7825 */ /* 0x001fe200078e020e */
[----:B------:R-:W-:-:S02]  /*1230*/  ISETP.LT.U32.AND.EX P0, PT, R4, RZ, PT, P0 ;  /* 0x000000ff0400720c */ /* 0x000fc40003f01100 */
[C---:B-1----:R-:W-:Y:S02]  /*1240*/  IADD3 R6, P1, PT, R17.reuse, R6, RZ ;  /* 0x0000000611067210 */ /* 0x042fe40007f3e0ff */
[----:B------:R-:W-:Y:S02]  /*1250*/  SEL R3, R0, 0xffffffff, P0 ;  /* 0xffffffff00037807 */ /* 0x000fe40000000000 */
[----:B------:R-:W-:Y:S02]  /*1260*/  LEA.HI.X.SX32 R7, R17, R7, 0x1, P1 ;  /* 0x0000000711077211 */ /* 0x000fe400008f0eff */
[----:B------:R-:W-:Y:S01]  /*1270*/  PRMT R0, R2, 0x7610, R0 ;  /* 0x0000761002007816 */ /* 0x000fe20000000000 */
[----:B------:R-:W-:Y:S04]  /*1280*/  STG.E desc[UR8][R14.64], R3 ;  /* 0x000000030e007986 */ /* 0x000fe8000c101908 */
[----:B------:R-:W-:Y:S01]  /*1290*/  STG.E.U8 desc[UR8][R6.64], R0 ;  /* 0x0000000006007986 */ /* 0x000fe2000c101108 */
[----:B------:R-:W-:Y:S05]  /*12a0*/  EXIT ;  /* 0x000000000000794d */ /* 0x000fea0003800000 */
.L_x_14:
[----:B------:R-:W-:-:S00]  /*12b0*/  BRA `(.L_x_14) ;  /* 0xfffffffc00fc7947 */ /* 0x000fc0000383ffff */
[----:B------:R-:W-:-:S00]  /*12c0*/  NOP ;  /* 0x0000000000007918 */ /* 0x000fc00000000000 */
        /* <DEDUP_REMOVED lines=11> */
.L_x_15:


//--------------------- .nv.shared._Z22matrix_multiply_kernelPtS_PjS0_S_S_S0_Pbii --------------------------
	.section	.nv.shared._Z22matrix_multiply_kernelPtS_PjS0_S_S_S0_Pbii,"aw",@nobits
	.sectionflags	@""
	.align	8
.nv.shared._Z22matrix_multiply_kernelPtS_PjS0_S_S_S0_Pbii:
	.zero		2048


//--------------------- .nv.shared.reserved.0     --------------------------
	.section	.nv.shared.reserved.0,"aw",@nobits
	.weak		__nv_reservedSMEM_offset_0_alias
	.size		__nv_reservedSMEM_offset_0_alias, 0, 64
	.other		__nv_reservedSMEM_offset_0_alias,@"STO_CUDA_RESERVED_SHARED STV_DEFAULT"
__nv_reservedSMEM_offset_0_alias:
	.zero		0
	.zero		64


//--------------------- .nv.constant0._Z22matrix_multiply_kernelPtS_PjS0_S_S_S0_Pbii --------------------------
	.section	.nv.constant0._Z22matrix_multiply_kernelPtS_PjS0_S_S_S0_Pbii,"a",@progbits
	.sectionflags	@""
	.align	4
.nv.constant0._Z22matrix_multiply_kernelPtS_PjS0_S_S_S0_Pbii:
	.zero		968


//--------------------- SYMBOLS --------------------------

	.type		.nv.reservedSmem.offset0,@object
	.size		.nv.reservedSmem.offset0,0x4
	.type		.nv.reservedSmem.cap,@object
	.size		.nv.reservedSmem.cap,0x4
